//
// Generated by NVIDIA NVVM Compiler
//
// Compiler Build ID: CL-36424714
// Cuda compilation tools, release 13.0, V13.0.88
// Based on NVVM 20.0.0
//

.version 9.0
.target sm_100
.address_size 64

	// .globl	_Z7SSTTestPfS_Pii

.visible .entry _Z7SSTTestPfS_Pii(
	.param .u64 .ptr .align 1 _Z7SSTTestPfS_Pii_param_0,
	.param .u64 .ptr .align 1 _Z7SSTTestPfS_Pii_param_1,
	.param .u64 .ptr .align 1 _Z7SSTTestPfS_Pii_param_2,
	.param .u32 _Z7SSTTestPfS_Pii_param_3
)
{
	.local .align 4 .b8 	__local_depot0[4];
	.reg .b64 	%SP;
	.reg .b64 	%SPL;
	.reg .pred 	%p<3>;
	.reg .b32 	%r<6>;
	.reg .b32 	%f<2>;
	.reg .b64 	%rd<12>;

	mov.u64 	%SPL, __local_depot0;
	ld.param.u64 	%rd2, [_Z7SSTTestPfS_Pii_param_0];
	ld.param.u64 	%rd3, [_Z7SSTTestPfS_Pii_param_1];
	ld.param.u64 	%rd4, [_Z7SSTTestPfS_Pii_param_2];
	ld.param.u32 	%r2, [_Z7SSTTestPfS_Pii_param_3];
	mov.u32 	%r1, %tid.x;
	setp.ge.s32 	%p1, %r1, %r2;
	@%p1 bra 	$L__BB0_3;
	cvta.to.global.u64 	%rd5, %rd2;
	cvta.to.global.u64 	%rd6, %rd3;
	add.u64 	%rd1, %SPL, 0;
	mov.b32 	%r3, 0;
	st.local.u32 	[%rd1], %r3;
	mul.wide.u32 	%rd8, %r1, 4;
	add.s64 	%rd9, %rd5, %rd8;
	ld.global.f32 	%f1, [%rd9];
	// begin inline asm
	/*
	// end inline asm
	// begin inline asm
	CPTX_BEGIN
	// end inline asm
	// begin inline asm
	.sstarr .align 4 .b8 _Z9MatrixMulPfS_Pii__sst_var[32];
	// end inline asm
	// begin inline asm
	mov.u64 %rd10, _Z9MatrixMulPfS_Pii__sst_var;
	// end inline asm
	// begin inline asm
	sst.sstarr.f32 %r3, [%rd6], %r1, %f1;
	// end inline asm
	// begin inline asm
	st.local.u32 [%rd1], %r3;
	// end inline asm
	// begin inline asm
	CPTX_END
	// end inline asm
	// begin inline asm
	*/
	// end inline asm
	bar.sync 	0;
	add.s64 	%rd10, %rd6, %rd8;
	st.global.f32 	[%rd10], %f1;
	ld.local.u32 	%r4, [%rd1];
	setp.eq.s32 	%p2, %r4, 0;
	@%p2 bra 	$L__BB0_3;
	ld.local.u32 	%r5, [%rd1];
	cvta.to.global.u64 	%rd11, %rd4;
	st.global.u32 	[%rd11], %r5;
$L__BB0_3:
	ret;

}


// ===== COMPILED SASS (sm_100) =====

	.target	sm_100

	.elftype	@"ET_EXEC"


//--------------------- .note.nv.tkinfo           --------------------------
	.section	.note.nv.tkinfo,"",@"SHT_NOTE"
	.sectionflags	@"SHF_NOTE_NV_TKINFO"
	.tkinfo
        /*0018*/ 	.word	0x00000002
        /*0030*/ 	.string	""
        /*0030*/ 	.string	"ptxas"
        /*0030*/ 	.string	"Cuda compilation tools, release 13.0, V13.0.88"
        /*0030*/ 	.string	"Build cuda_13.0.r13.0/compiler.36424714_0"
        /*0030*/ 	.string	"-arch sm_100 -m 64 "



//--------------------- .note.nv.cuinfo           --------------------------
	.section	.note.nv.cuinfo,"",@"SHT_NOTE"
	.sectionflags	@"SHF_NOTE_NV_CUINFO"
        /*0018*/ 	.short	0x0002
        /*001a*/ 	.short	0x0064
        /*001c*/ 	.short	0x0082
	.zero		2


//--------------------- .nv.info                  --------------------------
	.section	.nv.info,"",@"SHT_CUDA_INFO"
	.align	4


	//----- nvinfo : EIATTR_REGCOUNT
	.align		4
        /*0000*/ 	.byte	0x04, 0x2f
        /*0002*/ 	.short	(.L_1 - .L_0)
	.align		4
.L_0:
        /*0004*/ 	.word	index@(_Z7SSTTestPfS_Pii)
        /*0008*/ 	.word	0x0000000a


	//----- nvinfo : EIATTR_FRAME_SIZE
	.align		4
.L_1:
        /*000c*/ 	.byte	0x04, 0x11
        /*000e*/ 	.short	(.L_3 - .L_2)
	.align		4
.L_2:
        /*0010*/ 	.word	index@(_Z7SSTTestPfS_Pii)
        /*0014*/ 	.word	0x00000000


	//----- nvinfo : EIATTR_MIN_STACK_SIZE
	.align		4
.L_3:
        /*0018*/ 	.byte	0x04, 0x12
        /*001a*/ 	.short	(.L_5 - .L_4)
	.align		4
.L_4:
        /*001c*/ 	.word	index@(_Z7SSTTestPfS_Pii)
        /*0020*/ 	.word	0x00000000
.L_5:


//--------------------- .nv.compat                --------------------------
	.section	.nv.compat,"",@"SHT_CUDA_COMPAT_INFO"
	.align	4
        /*0000*/ 	.byte	0x02, 0x09, 0x00, 0x00, 0x02, 0x02, 0x01, 0x00, 0x02, 0x05, 0x05, 0x00, 0x03, 0x07, 0x01, 0x01
        /*0010*/ 	.byte	0x02, 0x03, 0x00, 0x00, 0x02, 0x06, 0x01, 0x00, 0x04, 0x0b, 0x08, 0x00, 0x09, 0x00, 0x00, 0x00
        /*0020*/ 	.byte	0x00, 0x00, 0x00, 0x00


//--------------------- .nv.info._Z7SSTTestPfS_Pii --------------------------
	.section	.nv.info._Z7SSTTestPfS_Pii,"",@"SHT_CUDA_INFO"
	.sectionflags	@""
	.align	4


	//----- nvinfo : EIATTR_CUDA_API_VERSION
	.align		4
        /*0000*/ 	.byte	0x04, 0x37
        /*0002*/ 	.short	(.L_7 - .L_6)
.L_6:
        /*0004*/ 	.word	0x00000082


	//----- nvinfo : EIATTR_KPARAM_INFO
	.align		4
.L_7:
        /*0008*/ 	.byte	0x04, 0x17
        /*000a*/ 	.short	(.L_9 - .L_8)
.L_8:
        /*000c*/ 	.word	0x00000000
        /*0010*/ 	.short	0x0003
        /*0012*/ 	.short	0x0018
        /*0014*/ 	.byte	0x00, 0xf0, 0x11, 0x00


	//----- nvinfo : EIATTR_KPARAM_INFO
	.align		4
.L_9:
        /*0018*/ 	.byte	0x04, 0x17
        /*001a*/ 	.short	(.L_11 - .L_10)
.L_10:
        /*001c*/ 	.word	0x00000000
        /*0020*/ 	.short	0x0002
        /*0022*/ 	.short	0x0010
        /*0024*/ 	.byte	0x00, 0xf5, 0x21, 0x00


	//----- nvinfo : EIATTR_KPARAM_INFO
	.align		4
.L_11:
        /*0028*/ 	.byte	0x04, 0x17
        /*002a*/ 	.short	(.L_13 - .L_12)
.L_12:
        /*002c*/ 	.word	0x00000000
        /*0030*/ 	.short	0x0001
        /*0032*/ 	.short	0x0008
        /*0034*/ 	.byte	0x00, 0xf5, 0x21, 0x00


	//----- nvinfo : EIATTR_KPARAM_INFO
	.align		4
.L_13:
        /*0038*/ 	.byte	0x04, 0x17
        /*003a*/ 	.short	(.L_15 - .L_14)
.L_14:
        /*003c*/ 	.word	0x00000000
        /*0040*/ 	.short	0x0000
        /*0042*/ 	.short	0x0000
        /*0044*/ 	.byte	0x00, 0xf5, 0x21, 0x00


	//----- nvinfo : EIATTR_SPARSE_MMA_MASK
	.align		4
.L_15:
        /*0048*/ 	.byte	0x03, 0x50
        /*004a*/ 	.short	0x0000


	//----- nvinfo : EIATTR_MAXREG_COUNT
	.align		4
        /*004c*/ 	.byte	0x03, 0x1b
        /*004e*/ 	.short	0x00ff


	//----- nvinfo : EIATTR_NUM_BARRIERS
	.align		4
        /*0050*/ 	.byte	0x02, 0x4c
        /*0052*/ 	.byte	0x01
	.zero		1


	//----- nvinfo : EIATTR_MERCURY_ISA_VERSION
	.align		4
        /*0054*/ 	.byte	0x03, 0x5f
        /*0056*/ 	.short	0x0101


	//----- nvinfo : EIATTR_VRC_CTA_INIT_COUNT
	.align		4
        /*0058*/ 	.byte	0x02, 0x4a
	.zero		1
	.zero		1


	//----- nvinfo : EIATTR_EXIT_INSTR_OFFSETS
	.align		4
        /*005c*/ 	.byte	0x04, 0x1c
        /*005e*/ 	.short	(.L_17 - .L_16)


	//   ....[0]....
.L_16:
        /*0060*/ 	.word	0x00000040


	//   ....[1]....
        /*0064*/ 	.word	0x000000d0


	//----- nvinfo : EIATTR_CBANK_PARAM_SIZE
	.align		4
.L_17:
        /*0068*/ 	.byte	0x03, 0x19
        /*006a*/ 	.short	0x001c


	//----- nvinfo : EIATTR_PARAM_CBANK
	.align		4
        /*006c*/ 	.byte	0x04, 0x0a
        /*006e*/ 	.short	(.L_19 - .L_18)
	.align		4
.L_18:
        /*0070*/ 	.word	index@(.nv.constant0._Z7SSTTestPfS_Pii)
        /*0074*/ 	.short	0x0380
        /*0076*/ 	.short	0x001c


	//----- nvinfo : EIATTR_SW_WAR
	.align		4
.L_19:
        /*0078*/ 	.byte	0x04, 0x36
        /*007a*/ 	.short	(.L_21 - .L_20)
.L_20:
        /*007c*/ 	.word	0x00000008
.L_21:


//--------------------- .nv.callgraph             --------------------------
	.section	.nv.callgraph,"",@"SHT_CUDA_CALLGRAPH"
	.align	4
	.sectionentsize	8
	.align		4
        /*0000*/ 	.word	0x00000000
	.align		4
        /*0004*/ 	.word	0xffffffff
	.align		4
        /*0008*/ 	.word	0x00000000
	.align		4
        /*000c*/ 	.word	0xfffffffe
	.align		4
        /*0010*/ 	.word	0x00000000
	.align		4
        /*0014*/ 	.word	0xfffffffd
	.align		4
        /*0018*/ 	.word	0x00000000
	.align		4
        /*001c*/ 	.word	0xfffffffc


//--------------------- .text._Z7SSTTestPfS_Pii   --------------------------
	.section	.text._Z7SSTTestPfS_Pii,"ax",@progbits
	.align	128
        .global         _Z7SSTTestPfS_Pii
        .type           _Z7SSTTestPfS_Pii,@function
        .size           _Z7SSTTestPfS_Pii,(.L_x_1 - _Z7SSTTestPfS_Pii)
        .other          _Z7SSTTestPfS_Pii,@"STO_CUDA_ENTRY STV_DEFAULT"
_Z7SSTTestPfS_Pii:
.text._Z7SSTTestPfS_Pii:
[----:B------:R-:W-:Y:S01]  /*0000*/  LDC R1, c[0x0][0x37c] ;  /* 0x0000df00ff017b82 */ /* 0x000fe20000000800 */
[----:B------:R-:W0:Y:S01]  /*0010*/  S2R R7, SR_TID.X ;  /* 0x0000000000077919 */ /* 0x000e220000002100 */
[----:B------:R-:W0:Y:S02]  /*0020*/  LDCU UR4, c[0x0][0x398] ;  /* 0x00007300ff0477ac */ /* 0x000e240008000800 */
[----:B0-----:R-:W-:-:S13]  /*0030*/  ISETP.GE.AND P0, PT, R7, UR4, PT ;  /* 0x0000000407007c0c */ /* 0x001fda000bf06270 */
[----:B------:R-:W-:Y:S05]  /*0040*/  @P0 EXIT ;  /* 0x000000000000094d */ /* 0x000fea0003800000 */
[----:B------:R-:W0:Y:S01]  /*0050*/  LDC.64 R2, c[0x0][0x380] ;  /* 0x0000e000ff027b82 */ /* 0x000e220000000a00 */
[----:B------:R-:W1:Y:S07]  /*0060*/  LDCU.64 UR4, c[0x0][0x358] ;  /* 0x00006b00ff0477ac */ /* 0x000e6e0008000a00 */
[----:B------:R-:W2:Y:S01]  /*0070*/  LDC.64 R4, c[0x0][0x388] ;  /* 0x0000e200ff047b82 */ /* 0x000ea20000000a00 */
[----:B0-----:R-:W-:-:S06]  /*0080*/  IMAD.WIDE.U32 R2, R7, 0x4, R2 ;  /* 0x0000000407027825 */ /* 0x001fcc00078e0002 */
[----:B-1----:R-:W3:Y:S01]  /*0090*/  LDG.E R3, desc[UR4][R2.64] ;  /* 0x0000000402037981 */ /* 0x002ee2000c1e1900 */
[----:B--2---:R-:W-:Y:S01]  /*00a0*/  IMAD.WIDE.U32 R4, R7, 0x4, R4 ;  /* 0x0000000407047825 */ /* 0x004fe200078e0004 */
[----:B------:R-:W-:Y:S06]  /*00b0*/  BAR.SYNC.DEFER_BLOCKING 0x0 ;  /* 0x0000000000007b1d */ /* 0x000fec0000010000 */
[----:B---3--:R-:W-:Y:S01]  /*00c0*/  STG.E desc[UR4][R4.64], R3 ;  /* 0x0000000304007986 */ /* 0x008fe2000c101904 */
[----:B------:R-:W-:Y:S05]  /*00d0*/  EXIT ;  /* 0x000000000000794d */ /* 0x000fea0003800000 */
.L_x_0:
[----:B------:R-:W-:-:S00]  /*00e0*/  BRA `(.L_x_0) ;  /* 0xfffffffc00fc7947 */ /* 0x000fc0000383ffff */
[----:B------:R-:W-:-:S00]  /*00f0*/  NOP ;  /* 0x0000000000007918 */ /* 0x000fc00000000000 */
        /* <DEDUP_REMOVED lines=8> */
.L_x_1:


//--------------------- .nv.shared.reserved.0     --------------------------
	.section	.nv.shared.reserved.0,"aw",@nobits
	.weak		__nv_reservedSMEM_offset_0_alias
	.size		__nv_reservedSMEM_offset_0_alias, 0, 64
	.other		__nv_reservedSMEM_offset_0_alias,@"STO_CUDA_RESERVED_SHARED STV_DEFAULT"
__nv_reservedSMEM_offset_0_alias:
	.zero		0
	.zero		64


//--------------------- .nv.constant0._Z7SSTTestPfS_Pii --------------------------
	.section	.nv.constant0._Z7SSTTestPfS_Pii,"a",@progbits
	.sectionflags	@""
	.align	4
.nv.constant0._Z7SSTTestPfS_Pii:
	.zero		924


//--------------------- SYMBOLS --------------------------

	.type		.nv.reservedSmem.offset0,@object
	.size		.nv.reservedSmem.offset0,0x4
